//
// Generated by NVIDIA NVVM Compiler
//
// Compiler Build ID: CL-36424714
// Cuda compilation tools, release 13.0, V13.0.88
// Based on NVVM 20.0.0
//

.version 9.0
.target sm_100
.address_size 64

	// .globl	_Z24producer_consumer_kerneliiPfS_
// _ZZ24producer_consumer_kerneliiPfS_E3bar has been demoted
.extern .shared .align 16 .b8 buffer[];

.visible .entry _Z24producer_consumer_kerneliiPfS_(
	.param .u32 _Z24producer_consumer_kerneliiPfS__param_0,
	.param .u32 _Z24producer_consumer_kerneliiPfS__param_1,
	.param .u64 .ptr .align 1 _Z24producer_consumer_kerneliiPfS__param_2,
	.param .u64 .ptr .align 1 _Z24producer_consumer_kerneliiPfS__param_3
)
{
	.reg .pred 	%p<17>;
	.reg .b32 	%r<88>;
	.reg .b64 	%rd<35>;
	// demoted variable
	.shared .align 8 .b8 _ZZ24producer_consumer_kerneliiPfS_E3bar[32];
	ld.param.u32 	%r20, [_Z24producer_consumer_kerneliiPfS__param_0];
	ld.param.u32 	%r21, [_Z24producer_consumer_kerneliiPfS__param_1];
	ld.param.u64 	%rd9, [_Z24producer_consumer_kerneliiPfS__param_2];
	ld.param.u64 	%rd10, [_Z24producer_consumer_kerneliiPfS__param_3];
	mov.u32 	%r1, %tid.x;
	mov.u32 	%r22, %tid.y;
	mov.u32 	%r23, %tid.z;
	mov.u32 	%r2, %ntid.x;
	mov.u32 	%r3, %ntid.y;
	mad.lo.s32 	%r24, %r23, %r3, %r22;
	mad.lo.s32 	%r4, %r24, %r2, %r1;
	setp.gt.u32 	%p1, %r4, 3;
	@%p1 bra 	$L__BB0_2;
	mul.lo.s32 	%r27, %r2, %r3;
	mov.u32 	%r28, %ntid.z;
	mul.lo.s32 	%r26, %r27, %r28;
	shl.b32 	%r29, %r4, 3;
	mov.u32 	%r30, _ZZ24producer_consumer_kerneliiPfS_E3bar;
	add.s32 	%r25, %r30, %r29;
	// begin inline asm
	mbarrier.init.shared.b64 [%r25], %r26;
	// end inline asm
$L__BB0_2:
	barrier.sync 	0;
	setp.gt.u32 	%p2, %r4, 31;
	@%p2 bra 	$L__BB0_14;
	div.s32 	%r5, %r20, %r21;
	setp.lt.s32 	%p10, %r5, 1;
	@%p10 bra 	$L__BB0_25;
	shl.b32 	%r6, %r1, 2;
	cvta.to.global.u64 	%rd1, %rd9;
	mov.b32 	%r84, 0;
$L__BB0_5:
	shl.b32 	%r64, %r84, 3;
	and.b32  	%r65, %r64, 8;
	mov.u32 	%r66, _ZZ24producer_consumer_kerneliiPfS_E3bar;
	add.s32 	%r61, %r66, %r65;
	mov.b32 	%r62, 1;
	// begin inline asm
	mbarrier.arrive.shared::cta.b64                             %rd24,  [%r61], %r62;    // 2. 
	// end inline asm
	mov.b32 	%r85, 0;
	// begin inline asm
	mov.u64 %rd25, %globaltimer;
	// end inline asm
$L__BB0_6:
	// begin inline asm
	{
	.reg .pred p;
	mbarrier.try_wait.shared.b64 p, [%r61], %rd24;
	selp.b32 %r67, 1, 0, p;
	}
	// end inline asm
	setp.ne.s32 	%p11, %r67, 0;
	@%p11 bra 	$L__BB0_13;
	setp.gt.s32 	%p14, %r85, 15;
	@%p14 bra 	$L__BB0_9;
	add.s32 	%r85, %r85, 1;
	bra.uni 	$L__BB0_6;
$L__BB0_9:
	// begin inline asm
	mov.u64 %rd30, %globaltimer;
	// end inline asm
	sub.s64 	%rd4, %rd30, %rd25;
	setp.lt.s64 	%p15, %rd4, 4000000;
	@%p15 bra 	$L__BB0_11;
	mov.b32 	%r82, 1000000;
	// begin inline asm
	nanosleep.u32 %r82;
	// end inline asm
	bra.uni 	$L__BB0_6;
$L__BB0_11:
	setp.lt.s64 	%p16, %rd4, 40000;
	@%p16 bra 	$L__BB0_6;
	shr.s64 	%rd31, %rd4, 63;
	shr.u64 	%rd32, %rd31, 62;
	add.s64 	%rd33, %rd4, %rd32;
	shr.u64 	%rd34, %rd33, 2;
	cvt.u32.u64 	%r83, %rd34;
	// begin inline asm
	nanosleep.u32 %r83;
	// end inline asm
	bra.uni 	$L__BB0_6;
$L__BB0_13:
	and.b32  	%r71, %r84, 1;
	setp.eq.b32 	%p12, %r71, 1;
	selp.b32 	%r72, %r21, 0, %p12;
	add.s32 	%r73, %r72, %r6;
	shl.b32 	%r74, %r73, 2;
	mov.u32 	%r75, buffer;
	add.s32 	%r76, %r75, %r74;
	mad.lo.s32 	%r77, %r84, %r21, %r6;
	mul.wide.u32 	%rd28, %r77, 4;
	add.s64 	%rd29, %rd1, %rd28;
	ld.global.v4.u32 	{%r78, %r79, %r80, %r81}, [%rd29];
	st.shared.v4.u32 	[%r76], {%r78, %r79, %r80, %r81};
	add.s32 	%r69, %r61, 16;
	mov.b32 	%r70, 1;
	// begin inline asm
	mbarrier.arrive.shared::cta.b64                             %rd27,  [%r69], %r70;    // 2. 
	// end inline asm
	add.s32 	%r84, %r84, 1;
	setp.eq.s32 	%p13, %r84, %r5;
	@%p13 bra 	$L__BB0_25;
	bra.uni 	$L__BB0_5;
$L__BB0_14:
	mov.u32 	%r31, _ZZ24producer_consumer_kerneliiPfS_E3bar;
	mov.b32 	%r34, 1;
	// begin inline asm
	mbarrier.arrive.shared::cta.b64                             %rd11,  [%r31], %r34;    // 2. 
	// end inline asm
	add.s32 	%r33, %r31, 8;
	// begin inline asm
	mbarrier.arrive.shared::cta.b64                             %rd12,  [%r33], %r34;    // 2. 
	// end inline asm
	div.s32 	%r12, %r20, %r21;
	setp.lt.s32 	%p3, %r12, 1;
	@%p3 bra 	$L__BB0_25;
	shl.b32 	%r36, %r1, 2;
	and.b32  	%r13, %r36, 124;
	cvta.to.global.u64 	%rd5, %rd10;
	mov.b32 	%r86, 0;
$L__BB0_16:
	shl.b32 	%r40, %r86, 3;
	and.b32  	%r41, %r40, 8;
	add.s32 	%r15, %r31, %r41;
	add.s32 	%r37, %r15, 16;
	mov.b32 	%r38, 1;
	// begin inline asm
	mbarrier.arrive.shared::cta.b64                             %rd13,  [%r37], %r38;    // 2. 
	// end inline asm
	mov.b32 	%r87, 0;
	// begin inline asm
	mov.u64 %rd14, %globaltimer;
	// end inline asm
$L__BB0_17:
	// begin inline asm
	{
	.reg .pred p;
	mbarrier.try_wait.shared.b64 p, [%r37], %rd13;
	selp.b32 %r43, 1, 0, p;
	}
	// end inline asm
	setp.ne.s32 	%p4, %r43, 0;
	@%p4 bra 	$L__BB0_24;
	setp.gt.s32 	%p7, %r87, 15;
	@%p7 bra 	$L__BB0_20;
	add.s32 	%r87, %r87, 1;
	bra.uni 	$L__BB0_17;
$L__BB0_20:
	// begin inline asm
	mov.u64 %rd19, %globaltimer;
	// end inline asm
	sub.s64 	%rd8, %rd19, %rd14;
	setp.lt.s64 	%p8, %rd8, 4000000;
	@%p8 bra 	$L__BB0_22;
	mov.b32 	%r58, 1000000;
	// begin inline asm
	nanosleep.u32 %r58;
	// end inline asm
	bra.uni 	$L__BB0_17;
$L__BB0_22:
	setp.lt.s64 	%p9, %rd8, 40000;
	@%p9 bra 	$L__BB0_17;
	shr.s64 	%rd20, %rd8, 63;
	shr.u64 	%rd21, %rd20, 62;
	add.s64 	%rd22, %rd8, %rd21;
	shr.u64 	%rd23, %rd22, 2;
	cvt.u32.u64 	%r59, %rd23;
	// begin inline asm
	nanosleep.u32 %r59;
	// end inline asm
	bra.uni 	$L__BB0_17;
$L__BB0_24:
	mad.lo.s32 	%r47, %r86, %r21, %r13;
	mul.wide.u32 	%rd17, %r47, 4;
	add.s64 	%rd18, %rd5, %rd17;
	and.b32  	%r48, %r86, 1;
	setp.eq.b32 	%p5, %r48, 1;
	selp.b32 	%r49, %r21, 0, %p5;
	add.s32 	%r50, %r49, %r13;
	shl.b32 	%r51, %r50, 2;
	mov.u32 	%r52, buffer;
	add.s32 	%r53, %r52, %r51;
	ld.shared.v4.u32 	{%r54, %r55, %r56, %r57}, [%r53];
	st.global.v4.u32 	[%rd18], {%r54, %r55, %r56, %r57};
	mov.b32 	%r46, 1;
	// begin inline asm
	mbarrier.arrive.shared::cta.b64                             %rd16,  [%r15], %r46;    // 2. 
	// end inline asm
	add.s32 	%r86, %r86, 1;
	setp.ne.s32 	%p6, %r86, %r12;
	@%p6 bra 	$L__BB0_16;
$L__BB0_25:
	ret;

}


// ===== COMPILED SASS (sm_100) =====

	.target	sm_100

	.elftype	@"ET_EXEC"


//--------------------- .note.nv.tkinfo           --------------------------
	.section	.note.nv.tkinfo,"",@"SHT_NOTE"
	.sectionflags	@"SHF_NOTE_NV_TKINFO"
	.tkinfo
        /*0018*/ 	.word	0x00000002
        /*0030*/ 	.string	""
        /*0030*/ 	.string	"ptxas"
        /*0030*/ 	.string	"Cuda compilation tools, release 13.0, V13.0.88"
        /*0030*/ 	.string	"Build cuda_13.0.r13.0/compiler.36424714_0"
        /*0030*/ 	.string	"-arch sm_100 -m 64 "



//--------------------- .note.nv.cuinfo           --------------------------
	.section	.note.nv.cuinfo,"",@"SHT_NOTE"
	.sectionflags	@"SHF_NOTE_NV_CUINFO"
        /*0018*/ 	.short	0x0002
        /*001a*/ 	.short	0x0064
        /*001c*/ 	.short	0x0082
	.zero		2


//--------------------- .nv.info                  --------------------------
	.section	.nv.info,"",@"SHT_CUDA_INFO"
	.align	4


	//----- nvinfo : EIATTR_REGCOUNT
	.align		4
        /*0000*/ 	.byte	0x04, 0x2f
        /*0002*/ 	.short	(.L_1 - .L_0)
	.align		4
.L_0:
        /*0004*/ 	.word	index@(_Z24producer_consumer_kerneliiPfS_)
        /*0008*/ 	.word	0x00000010


	//----- nvinfo : EIATTR_FRAME_SIZE
	.align		4
.L_1:
        /*000c*/ 	.byte	0x04, 0x11
        /*000e*/ 	.short	(.L_3 - .L_2)
	.align		4
.L_2:
        /*0010*/ 	.word	index@(_Z24producer_consumer_kerneliiPfS_)
        /*0014*/ 	.word	0x00000000


	//----- nvinfo : EIATTR_MIN_STACK_SIZE
	.align		4
.L_3:
        /*0018*/ 	.byte	0x04, 0x12
        /*001a*/ 	.short	(.L_5 - .L_4)
	.align		4
.L_4:
        /*001c*/ 	.word	index@(_Z24producer_consumer_kerneliiPfS_)
        /*0020*/ 	.word	0x00000000
.L_5:


//--------------------- .nv.compat                --------------------------
	.section	.nv.compat,"",@"SHT_CUDA_COMPAT_INFO"
	.align	4
        /*0000*/ 	.byte	0x02, 0x09, 0x00, 0x00, 0x02, 0x02, 0x01, 0x00, 0x02, 0x05, 0x05, 0x00, 0x03, 0x07, 0x01, 0x01
        /*0010*/ 	.byte	0x02, 0x03, 0x00, 0x00, 0x02, 0x06, 0x01, 0x00, 0x04, 0x0b, 0x08, 0x00, 0x09, 0x00, 0x00, 0x00
        /*0020*/ 	.byte	0x00, 0x00, 0x00, 0x00


//--------------------- .nv.info._Z24producer_consumer_kerneliiPfS_ --------------------------
	.section	.nv.info._Z24producer_consumer_kerneliiPfS_,"",@"SHT_CUDA_INFO"
	.sectionflags	@""
	.align	4


	//----- nvinfo : EIATTR_CUDA_API_VERSION
	.align		4
        /*0000*/ 	.byte	0x04, 0x37
        /*0002*/ 	.short	(.L_7 - .L_6)
.L_6:
        /*0004*/ 	.word	0x00000082


	//----- nvinfo : EIATTR_KPARAM_INFO
	.align		4
.L_7:
        /*0008*/ 	.byte	0x04, 0x17
        /*000a*/ 	.short	(.L_9 - .L_8)
.L_8:
        /*000c*/ 	.word	0x00000000
        /*0010*/ 	.short	0x0003
        /*0012*/ 	.short	0x0010
        /*0014*/ 	.byte	0x00, 0xf5, 0x21, 0x00


	//----- nvinfo : EIATTR_KPARAM_INFO
	.align		4
.L_9:
        /*0018*/ 	.byte	0x04, 0x17
        /*001a*/ 	.short	(.L_11 - .L_10)
.L_10:
        /*001c*/ 	.word	0x00000000
        /*0020*/ 	.short	0x0002
        /*0022*/ 	.short	0x0008
        /*0024*/ 	.byte	0x00, 0xf5, 0x21, 0x00


	//----- nvinfo : EIATTR_KPARAM_INFO
	.align		4
.L_11:
        /*0028*/ 	.byte	0x04, 0x17
        /*002a*/ 	.short	(.L_13 - .L_12)
.L_12:
        /*002c*/ 	.word	0x00000000
        /*0030*/ 	.short	0x0001
        /*0032*/ 	.short	0x0004
        /*0034*/ 	.byte	0x00, 0xf0, 0x11, 0x00


	//----- nvinfo : EIATTR_KPARAM_INFO
	.align		4
.L_13:
        /*0038*/ 	.byte	0x04, 0x17
        /*003a*/ 	.short	(.L_15 - .L_14)
.L_14:
        /*003c*/ 	.word	0x00000000
        /*0040*/ 	.short	0x0000
        /*0042*/ 	.short	0x0000
        /*0044*/ 	.byte	0x00, 0xf0, 0x11, 0x00


	//----- nvinfo : EIATTR_SPARSE_MMA_MASK
	.align		4
.L_15:
        /*0048*/ 	.byte	0x03, 0x50
        /*004a*/ 	.short	0x0000


	//----- nvinfo : EIATTR_MAXREG_COUNT
	.align		4
        /*004c*/ 	.byte	0x03, 0x1b
        /*004e*/ 	.short	0x00ff


	//----- nvinfo : EIATTR_NUM_BARRIERS
	.align		4
        /*0050*/ 	.byte	0x02, 0x4c
        /*0052*/ 	.byte	0x01
	.zero		1


	//----- nvinfo : EIATTR_MERCURY_ISA_VERSION
	.align		4
        /*0054*/ 	.byte	0x03, 0x5f
        /*0056*/ 	.short	0x0101


	//----- nvinfo : EIATTR_COOP_GROUP_MASK_REGIDS
	.align		4
        /*0058*/ 	.byte	0x04, 0x29
        /*005a*/ 	.short	(.L_17 - .L_16)


	//   ....[0]....
.L_16:
        /*005c*/ 	.word	0xffffffff


	//----- nvinfo : EIATTR_COOP_GROUP_INSTR_OFFSETS
	.align		4
.L_17:
        /*0060*/ 	.byte	0x04, 0x28
        /*0062*/ 	.short	(.L_19 - .L_18)


	//   ....[0]....
.L_18:
        /*0064*/ 	.word	0x00000190


	//----- nvinfo : EIATTR_VRC_CTA_INIT_COUNT
	.align		4
.L_19:
        /*0068*/ 	.byte	0x02, 0x4a
	.zero		1
	.zero		1


	//----- nvinfo : EIATTR_MBARRIER_INSTR_OFFSETS
	.align		4
        /*006c*/ 	.byte	0x04, 0x39
        /*006e*/ 	.short	(.L_21 - .L_20)


	//   ....[0]....
.L_20:
        /*0070*/ 	.word	0x00000150
        /*0074*/ 	.word	0x00000007
        /*0078*/ 	.word	0x00000000
        /*007c*/ 	.short	0x0100
        /*007e*/ 	.byte	0xff
	.zero		1


	//   ....[1]....
        /*0080*/ 	.word	0x000003f0
        /*0084*/ 	.word	0x00000008
        /*0088*/ 	.word	0x00000000
        /*008c*/ 	.short	0x0101
        /*008e*/ 	.byte	0xff
	.zero		1


	//   ....[2]....
        /*0090*/ 	.word	0x00000410
        /*0094*/ 	.word	0x00000008
        /*0098*/ 	.word	0x00000000
        /*009c*/ 	.short	0x0109
        /*009e*/ 	.byte	0xff
	.zero		1


	//   ....[3]....
        /*00a0*/ 	.word	0x00000590
        /*00a4*/ 	.word	0x00000008
        /*00a8*/ 	.word	0x00000000
        /*00ac*/ 	.short	0x0109
        /*00ae*/ 	.byte	0xff
	.zero		1


	//   ....[4]....
        /*00b0*/ 	.word	0x000006c0
        /*00b4*/ 	.word	0x00000008
        /*00b8*/ 	.word	0x00000010
        /*00bc*/ 	.short	0x0101
        /*00be*/ 	.byte	0xff
	.zero		1


	//   ....[5]....
        /*00c0*/ 	.word	0x00000890
        /*00c4*/ 	.word	0x00000002
        /*00c8*/ 	.word	0x00000000
        /*00cc*/ 	.short	0x0101
        /*00ce*/ 	.byte	0xff
	.zero		1


	//   ....[6]....
        /*00d0*/ 	.word	0x000008d0
        /*00d4*/ 	.word	0x00000002
        /*00d8*/ 	.word	0x00000008
        /*00dc*/ 	.short	0x0101
        /*00de*/ 	.byte	0xff
	.zero		1


	//   ....[7]....
        /*00e0*/ 	.word	0x00000960
        /*00e4*/ 	.word	0x00000009
        /*00e8*/ 	.word	0x00000010
        /*00ec*/ 	.short	0x0101
        /*00ee*/ 	.byte	0xff
	.zero		1


	//   ....[8]....
        /*00f0*/ 	.word	0x00000980
        /*00f4*/ 	.word	0x00000009
        /*00f8*/ 	.word	0x00000010
        /*00fc*/ 	.short	0x0109
        /*00fe*/ 	.byte	0xff
	.zero		1


	//   ....[9]....
        /*0100*/ 	.word	0x00000b00
        /*0104*/ 	.word	0x00000009
        /*0108*/ 	.word	0x00000010
        /*010c*/ 	.short	0x0109
        /*010e*/ 	.byte	0xff
	.zero		1


	//   ....[10]....
        /*0110*/ 	.word	0x00000c30
        /*0114*/ 	.word	0x00000009
        /*0118*/ 	.word	0x00000000
        /*011c*/ 	.short	0x0101
        /*011e*/ 	.byte	0xff
	.zero		1


	//----- nvinfo : EIATTR_NUM_MBARRIERS
	.align		4
.L_21:
        /*0120*/ 	.byte	0x03, 0x38
        /*0122*/ 	.short	0x0001


	//----- nvinfo : EIATTR_EXIT_INSTR_OFFSETS
	.align		4
        /*0124*/ 	.byte	0x04, 0x1c
        /*0126*/ 	.short	(.L_23 - .L_22)


	//   ....[0]....
.L_22:
        /*0128*/ 	.word	0x00000360


	//   ....[1]....
        /*012c*/ 	.word	0x000006d0


	//   ....[2]....
        /*0130*/ 	.word	0x000008f0


	//   ....[3]....
        /*0134*/ 	.word	0x00000c50


	//----- nvinfo : EIATTR_CRS_STACK_SIZE
	.align		4
.L_23:
        /*0138*/ 	.byte	0x04, 0x1e
        /*013a*/ 	.short	(.L_25 - .L_24)
.L_24:
        /*013c*/ 	.word	0x00000000


	//----- nvinfo : EIATTR_CBANK_PARAM_SIZE
	.align		4
.L_25:
        /*0140*/ 	.byte	0x03, 0x19
        /*0142*/ 	.short	0x0018


	//----- nvinfo : EIATTR_PARAM_CBANK
	.align		4
        /*0144*/ 	.byte	0x04, 0x0a
        /*0146*/ 	.short	(.L_27 - .L_26)
	.align		4
.L_26:
        /*0148*/ 	.word	index@(.nv.constant0._Z24producer_consumer_kerneliiPfS_)
        /*014c*/ 	.short	0x0380
        /*014e*/ 	.short	0x0018


	//----- nvinfo : EIATTR_SW_WAR
	.align		4
.L_27:
        /*0150*/ 	.byte	0x04, 0x36
        /*0152*/ 	.short	(.L_29 - .L_28)
.L_28:
        /*0154*/ 	.word	0x00000008
.L_29:


//--------------------- .nv.callgraph             --------------------------
	.section	.nv.callgraph,"",@"SHT_CUDA_CALLGRAPH"
	.align	4
	.sectionentsize	8
	.align		4
        /*0000*/ 	.word	0x00000000
	.align		4
        /*0004*/ 	.word	0xffffffff
	.align		4
        /*0008*/ 	.word	0x00000000
	.align		4
        /*000c*/ 	.word	0xfffffffe
	.align		4
        /*0010*/ 	.word	0x00000000
	.align		4
        /*0014*/ 	.word	0xfffffffd
	.align		4
        /*0018*/ 	.word	0x00000000
	.align		4
        /*001c*/ 	.word	0xfffffffc


//--------------------- .text._Z24producer_consumer_kerneliiPfS_ --------------------------
	.section	.text._Z24producer_consumer_kerneliiPfS_,"ax",@progbits
	.align	128
        .global         _Z24producer_consumer_kerneliiPfS_
        .type           _Z24producer_consumer_kerneliiPfS_,@function
        .size           _Z24producer_consumer_kerneliiPfS_,(.L_x_14 - _Z24producer_consumer_kerneliiPfS_)
        .other          _Z24producer_consumer_kerneliiPfS_,@"STO_CUDA_ENTRY STV_DEFAULT"
_Z24producer_consumer_kerneliiPfS_:
.text._Z24producer_consumer_kerneliiPfS_:
[----:B------:R-:W-:Y:S01]  /*0000*/  LDC R1, c[0x0][0x37c] ;  /* 0x0000df00ff017b82 */ /* 0x000fe20000000800 */
[----:B------:R-:W0:Y:S01]  /*0010*/  S2R R0, SR_TID.Y ;  /* 0x0000000000007919 */ /* 0x000e220000002200 */
[----:B------:R-:W1:Y:S01]  /*0020*/  LDCU UR7, c[0x0][0x360] ;  /* 0x00006c00ff0777ac */ /* 0x000e620008000800 */
[----:B------:R-:W-:Y:S01]  /*0030*/  BSSY.RECONVERGENT B0, `(.L_x_0) ;  /* 0x0000015000007945 */ /* 0x000fe20003800200 */
[----:B------:R-:W0:Y:S01]  /*0040*/  S2R R5, SR_TID.Z ;  /* 0x0000000000057919 */ /* 0x000e220000002300 */
[----:B------:R-:W0:Y:S01]  /*0050*/  LDCU UR8, c[0x0][0x364] ;  /* 0x00006c80ff0877ac */ /* 0x000e220008000800 */
[----:B------:R-:W1:Y:S01]  /*0060*/  S2R R3, SR_TID.X ;  /* 0x0000000000037919 */ /* 0x000e620000002100 */
[----:B0-----:R-:W-:-:S04]  /*0070*/  IMAD R0, R5, UR8, R0 ;  /* 0x0000000805007c24 */ /* 0x001fc8000f8e0200 */
[----:B-1----:R-:W-:-:S05]  /*0080*/  IMAD R0, R0, UR7, R3 ;  /* 0x0000000700007c24 */ /* 0x002fca000f8e0203 */
[----:B------:R-:W-:-:S13]  /*0090*/  ISETP.GT.U32.AND P0, PT, R0, 0x3, PT ;  /* 0x000000030000780c */ /* 0x000fda0003f04070 */
[----:B------:R-:W-:Y:S05]  /*00a0*/  @P0 BRA `(.L_x_1) ;  /* 0x0000000000340947 */ /* 0x000fea0003800000 */
[----:B------:R-:W0:Y:S01]  /*00b0*/  S2UR UR5, SR_CgaCtaId ;  /* 0x00000000000579c3 */ /* 0x000e220000008800 */
[----:B------:R-:W-:Y:S01]  /*00c0*/  UIMAD UR6, UR7, UR8, URZ ;  /* 0x00000008070672a4 */ /* 0x000fe2000f8e02ff */
[----:B------:R-:W-:-:S06]  /*00d0*/  UMOV UR4, 0x400 ;  /* 0x0000040000047882 */ /* 0x000fcc0000000000 */
[----:B------:R-:W1:Y:S01]  /*00e0*/  LDC R4, c[0x0][0x368] ;  /* 0x0000da00ff047b82 */ /* 0x000e620000000800 */
[----:B0-----:R-:W-:-:S06]  /*00f0*/  ULEA UR4, UR5, UR4, 0x18 ;  /* 0x0000000405047291 */ /* 0x001fcc000f8ec0ff */
[----:B------:R-:W-:Y:S01]  /*0100*/  LEA R7, R0, UR4, 0x3 ;  /* 0x0000000400077c11 */ /* 0x000fe2000f8e18ff */
[----:B-1----:R-:W-:-:S05]  /*0110*/  IMAD R4, R4, UR6, RZ ;  /* 0x0000000604047c24 */ /* 0x002fca000f8e02ff */
[----:B------:R-:W-:-:S04]  /*0120*/  IADD3 R4, PT, PT, -R4, 0x100000, RZ ;  /* 0x0010000004047810 */ /* 0x000fc80007ffe1ff */
[C---:B------:R-:W-:Y:S02]  /*0130*/  SHF.L.U32 R5, R4.reuse, 0xb, RZ ;  /* 0x0000000b04057819 */ /* 0x040fe400000006ff */
[----:B------:R-:W-:-:S05]  /*0140*/  SHF.L.U32 R4, R4, 0x1, RZ ;  /* 0x0000000104047819 */ /* 0x000fca00000006ff */
[----:B------:R0:W-:Y:S04]  /*0150*/  STS.64 [R7+URZ], R4 ;  /* 0x0000000407007988 */ /* 0x0001e80008000aff */
[----:B------:R-:W1:Y:S02]  /*0160*/  FENCE.VIEW.ASYNC.S ;  /* 0x00000000000073c6 */ /* 0x000e640000000000 */
[----:B-1----:R-:W1:Y:S02]  /*0170*/  SYNCS.CCTL.IVALL ;  /* 0x00000000000079b1 */ /* 0x002e640000000000 */
.L_x_1:
[----:B------:R-:W-:Y:S05]  /*0180*/  BSYNC.RECONVERGENT B0 ;  /* 0x0000000000007941 */ /* 0x000fea0003800200 */
.L_x_0:
[----:B-1----:R-:W-:Y:S01]  /*0190*/  BAR.SYNC.DEFER_BLOCKING 0x0 ;  /* 0x0000000000007b1d */ /* 0x002fe20000010000 */
[----:B------:R-:W-:-:S05]  /*01a0*/  ISETP.GT.U32.AND P0, PT, R0, 0x1f, PT ;  /* 0x0000001f0000780c */ /* 0x000fca0003f04070 */
[----:B------:R-:W1:Y:S08]  /*01b0*/  LDCU.64 UR6, c[0x0][0x358] ;  /* 0x00006b00ff0677ac */ /* 0x000e700008000a00 */
[----:B------:R-:W-:Y:S05]  /*01c0*/  @P0 BRA `(.L_x_2) ;  /* 0x0000000400480947 */ /* 0x000fea0003800000 */
[----:B0-----:R-:W0:Y:S02]  /*01d0*/  LDC.64 R4, c[0x0][0x380] ;  /* 0x0000e000ff047b82 */ /* 0x001e240000000a00 */
[----:B0-----:R-:W-:-:S04]  /*01e0*/  IABS R9, R5 ;  /* 0x0000000500097213 */ /* 0x001fc80000000000 */
[----:B------:R-:W0:Y:S08]  /*01f0*/  I2F.RP R0, R9 ;  /* 0x0000000900007306 */ /* 0x000e300000209400 */
[----:B0-----:R-:W0:Y:S02]  /*0200*/  MUFU.RCP R0, R0 ;  /* 0x0000000000007308 */ /* 0x001e240000001000 */
[----:B0-----:R-:W-:-:S06]  /*0210*/  VIADD R6, R0, 0xffffffe ;  /* 0x0ffffffe00067836 */ /* 0x001fcc0000000000 */
[----:B------:R0:W2:Y:S02]  /*0220*/  F2I.FTZ.U32.TRUNC.NTZ R7, R6 ;  /* 0x0000000600077305 */ /* 0x0000a4000021f000 */
[----:B0-----:R-:W-:Y:S02]  /*0230*/  IMAD.MOV.U32 R6, RZ, RZ, RZ ;  /* 0x000000ffff067224 */ /* 0x001fe400078e00ff */
[----:B--2---:R-:W-:-:S04]  /*0240*/  IMAD.MOV R2, RZ, RZ, -R7 ;  /* 0x000000ffff027224 */ /* 0x004fc800078e0a07 */
[----:B------:R-:W-:Y:S01]  /*0250*/  IMAD R11, R2, R9, RZ ;  /* 0x00000009020b7224 */ /* 0x000fe200078e02ff */
[----:B------:R-:W-:Y:S02]  /*0260*/  IABS R2, R4 ;  /* 0x0000000400027213 */ /* 0x000fe40000000000 */
[----:B------:R-:W-:Y:S01]  /*0270*/  LOP3.LUT R4, R4, R5, RZ, 0x3c, !PT ;  /* 0x0000000504047212 */ /* 0x000fe200078e3cff */
[----:B------:R-:W-:-:S03]  /*0280*/  IMAD.HI.U32 R7, R7, R11, R6 ;  /* 0x0000000b07077227 */ /* 0x000fc600078e0006 */
[----:B------:R-:W-:-:S03]  /*0290*/  ISETP.GE.AND P1, PT, R4, RZ, PT ;  /* 0x000000ff0400720c */ /* 0x000fc60003f26270 */
[----:B------:R-:W-:-:S04]  /*02a0*/  IMAD.HI.U32 R0, R7, R2, RZ ;  /* 0x0000000207007227 */ /* 0x000fc800078e00ff */
[----:B------:R-:W-:-:S04]  /*02b0*/  IMAD.MOV R7, RZ, RZ, -R0 ;  /* 0x000000ffff077224 */ /* 0x000fc800078e0a00 */
[----:B------:R-:W-:-:S05]  /*02c0*/  IMAD R2, R9, R7, R2 ;  /* 0x0000000709027224 */ /* 0x000fca00078e0202 */
[----:B------:R-:W-:-:S13]  /*02d0*/  ISETP.GT.U32.AND P2, PT, R9, R2, PT ;  /* 0x000000020900720c */ /* 0x000fda0003f44070 */
[----:B------:R-:W-:Y:S02]  /*02e0*/  @!P2 IMAD.IADD R2, R2, 0x1, -R9 ;  /* 0x000000010202a824 */ /* 0x000fe400078e0a09 */
[----:B------:R-:W-:Y:S01]  /*02f0*/  @!P2 VIADD R0, R0, 0x1 ;  /* 0x000000010000a836 */ /* 0x000fe20000000000 */
[----:B------:R-:W-:Y:S02]  /*0300*/  ISETP.NE.AND P2, PT, R5, RZ, PT ;  /* 0x000000ff0500720c */ /* 0x000fe40003f45270 */
[----:B------:R-:W-:-:S13]  /*0310*/  ISETP.GE.U32.AND P0, PT, R2, R9, PT ;  /* 0x000000090200720c */ /* 0x000fda0003f06070 */
[----:B------:R-:W-:-:S04]  /*0320*/  @P0 VIADD R0, R0, 0x1 ;  /* 0x0000000100000836 */ /* 0x000fc80000000000 */
[----:B------:R-:W-:Y:S01]  /*0330*/  @!P1 IMAD.MOV R0, RZ, RZ, -R0 ;  /* 0x000000ffff009224 */ /* 0x000fe200078e0a00 */
[----:B------:R-:W-:-:S04]  /*0340*/  @!P2 LOP3.LUT R0, RZ, R5, RZ, 0x33, !PT ;  /* 0x00000005ff00a212 */ /* 0x000fc800078e33ff */
[----:B------:R-:W-:-:S13]  /*0350*/  ISETP.GE.AND P0, PT, R0, 0x1, PT ;  /* 0x000000010000780c */ /* 0x000fda0003f06270 */
[----:B-1----:R-:W-:Y:S05]  /*0360*/  @!P0 EXIT ;  /* 0x000000000000894d */ /* 0x002fea0003800000 */
[----:B------:R-:W-:Y:S02]  /*0370*/  IMAD.SHL.U32 R2, R3, 0x4, RZ ;  /* 0x0000000403027824 */ /* 0x000fe400078e00ff */
[----:B------:R-:W-:-:S07]  /*0380*/  IMAD.MOV.U32 R3, RZ, RZ, RZ ;  /* 0x000000ffff037224 */ /* 0x000fce00078e00ff */
.L_x_7:
[----:B0-----:R-:W0:Y:S01]  /*0390*/  S2R R6, SR_CgaCtaId ;  /* 0x0000000000067919 */ /* 0x001e220000008800 */
[----:B------:R-:W-:Y:S01]  /*03a0*/  IMAD.SHL.U32 R4, R3, 0x8, RZ ;  /* 0x0000000803047824 */ /* 0x000fe200078e00ff */
[----:B------:R-:W-:-:S04]  /*03b0*/  MOV R5, 0x400 ;  /* 0x0000040000057802 */ /* 0x000fc80000000f00 */
[----:B------:R-:W-:Y:S02]  /*03c0*/  LOP3.LUT R4, R4, 0x8, RZ, 0xc0, !PT ;  /* 0x0000000804047812 */ /* 0x000fe400078ec0ff */
[----:B0-----:R-:W-:-:S05]  /*03d0*/  LEA R5, R6, R5, 0x18 ;  /* 0x0000000506057211 */ /* 0x001fca00078ec0ff */
[----:B------:R-:W-:-:S04]  /*03e0*/  IMAD.IADD R8, R5, 0x1, R4 ;  /* 0x0000000105087824 */ /* 0x000fc800078e0204 */
[----:B------:R-:W0:Y:S01]  /*03f0*/  SYNCS.ARRIVE.TRANS64.A1T0 R4, [R8+URZ], RZ ;  /* 0x000000ff080479a7 */ /* 0x000e2200081000ff */
[----:B------:R-:W-:Y:S01]  /*0400*/  CS2R R6, SR_GLOBALTIMERLO ;  /* 0x0000000000067805 */ /* 0x000fe20000015200 */
[----:B0-----:R-:W0:Y:S02]  /*0410*/  SYNCS.PHASECHK.TRANS64.TRYWAIT P0, [R8+URZ], R5 ;  /* 0x00000005080075a7 */ /* 0x001e2400080011ff */
[----:B0-----:R-:W-:Y:S05]  /*0420*/  @P0 BRA `(.L_x_3) ;  /* 0x0000000000600947 */ /* 0x001fea0003800000 */
[----:B------:R-:W-:-:S07]  /*0430*/  IMAD.MOV.U32 R12, RZ, RZ, RZ ;  /* 0x000000ffff0c7224 */ /* 0x000fce00078e00ff */
.L_x_6:
[----:B------:R-:W-:Y:S01]  /*0440*/  ISETP.GT.AND P0, PT, R12, 0xf, PT ;  /* 0x0000000f0c00780c */ /* 0x000fe20003f04270 */
[----:B------:R-:W-:-:S12]  /*0450*/  YIELD ;  /* 0x0000000000007946 */ /* 0x000fd80003800000 */
[----:B------:R-:W-:Y:S01]  /*0460*/  @!P0 VIADD R12, R12, 0x1 ;  /* 0x000000010c0c8836 */ /* 0x000fe20000000000 */
[----:B------:R-:W-:Y:S06]  /*0470*/  @!P0 BRA `(.L_x_4) ;  /* 0x0000000000448947 */ /* 0x000fec0003800000 */
[----:B------:R-:W-:-:S06]  /*0480*/  CS2R R10, SR_GLOBALTIMERLO ;  /* 0x00000000000a7805 */ /* 0x000fcc0000015200 */
[----:B------:R-:W-:-:S05]  /*0490*/  IADD3 R10, P0, PT, -R6, R10, RZ ;  /* 0x0000000a060a7210 */ /* 0x000fca0007f1e1ff */
[----:B------:R-:W-:Y:S01]  /*04a0*/  IMAD.X R11, R11, 0x1, ~R7, P0 ;  /* 0x000000010b0b7824 */ /* 0x000fe200000e0e07 */
[----:B------:R-:W-:-:S04]  /*04b0*/  ISETP.GE.U32.AND P0, PT, R10, 0x3d0900, PT ;  /* 0x003d09000a00780c */ /* 0x000fc80003f06070 */
[----:B------:R-:W-:-:S13]  /*04c0*/  ISETP.GE.AND.EX P0, PT, R11, RZ, PT, P0 ;  /* 0x000000ff0b00720c */ /* 0x000fda0003f06300 */
[----:B------:R-:W-:Y:S05]  /*04d0*/  @!P0 BRA `(.L_x_5) ;  /* 0x0000000000088947 */ /* 0x000fea0003800000 */
[----:B------:R-:W-:Y:S05]  /*04e0*/  NANOSLEEP 0xf4240 ;  /* 0x000f42400000795d */ /* 0x000fea0003800000 */
[----:B------:R-:W-:Y:S05]  /*04f0*/  BRA `(.L_x_4) ;  /* 0x0000000000247947 */ /* 0x000fea0003800000 */
.L_x_5:
[----:B------:R-:W-:-:S04]  /*0500*/  ISETP.GE.U32.AND P0, PT, R10, 0x9c40, PT ;  /* 0x00009c400a00780c */ /* 0x000fc80003f06070 */
[----:B------:R-:W-:-:S13]  /*0510*/  ISETP.GE.AND.EX P0, PT, R11, RZ, PT, P0 ;  /* 0x000000ff0b00720c */ /* 0x000fda0003f06300 */
[----:B------:R-:W-:Y:S05]  /*0520*/  @!P0 BRA `(.L_x_4) ;  /* 0x0000000000188947 */ /* 0x000fea0003800000 */
[----:B------:R-:W-:-:S04]  /*0530*/  SHF.R.S32.HI R9, RZ, 0x1f, R11 ;  /* 0x0000001fff097819 */ /* 0x000fc8000001140b */
[----:B------:R-:W-:-:S05]  /*0540*/  LEA.HI R9, P0, R9, R10, RZ, 0x2 ;  /* 0x0000000a09097211 */ /* 0x000fca00078110ff */
[----:B------:R-:W-:-:S05]  /*0550*/  IMAD.X R10, RZ, RZ, R11, P0 ;  /* 0x000000ffff0a7224 */ /* 0x000fca00000e060b */
[----:B------:R-:W-:-:S04]  /*0560*/  SHF.R.U64 R9, R9, 0x2, R10 ;  /* 0x0000000209097819 */ /* 0x000fc8000000120a */
[----:B------:R-:W-:Y:S05]  /*0570*/  NANOSLEEP R9 ;  /* 0x000000090000735d */ /* 0x000fea0003800000 */
[----:B------:R-:W-:Y:S01]  /*0580*/  NOP ;  /* 0x0000000000007918 */ /* 0x000fe20000000000 */
.L_x_4:
[----:B------:R-:W0:Y:S02]  /*0590*/  SYNCS.PHASECHK.TRANS64.TRYWAIT P0, [R8+URZ], R5 ;  /* 0x00000005080075a7 */ /* 0x000e2400080011ff */
[----:B0-----:R-:W-:Y:S05]  /*05a0*/  @!P0 BRA `(.L_x_6) ;  /* 0xfffffffc00a48947 */ /* 0x001fea000383ffff */
.L_x_3:
[----:B------:R-:W0:Y:S08]  /*05b0*/  LDC R10, c[0x0][0x384] ;  /* 0x0000e100ff0a7b82 */ /* 0x000e300000000800 */
[----:B------:R-:W1:Y:S01]  /*05c0*/  LDC.64 R4, c[0x0][0x388] ;  /* 0x0000e200ff047b82 */ /* 0x000e620000000a00 */
[----:B0-----:R-:W-:-:S04]  /*05d0*/  IMAD R7, R3, R10, R2 ;  /* 0x0000000a03077224 */ /* 0x001fc800078e0202 */
[----:B-1----:R-:W-:-:S06]  /*05e0*/  IMAD.WIDE.U32 R4, R7, 0x4, R4 ;  /* 0x0000000407047825 */ /* 0x002fcc00078e0004 */
[----:B------:R-:W2:Y:S01]  /*05f0*/  LDG.E.128 R4, desc[UR6][R4.64] ;  /* 0x0000000604047981 */ /* 0x000ea2000c1e1d00 */
[----:B------:R-:W0:Y:S01]  /*0600*/  S2UR UR5, SR_CgaCtaId ;  /* 0x00000000000579c3 */ /* 0x000e220000008800 */
[C---:B------:R-:W-:Y:S01]  /*0610*/  LOP3.LUT R9, R3.reuse, 0x1, RZ, 0xc0, !PT ;  /* 0x0000000103097812 */ /* 0x040fe200078ec0ff */
[----:B------:R-:W-:Y:S01]  /*0620*/  UMOV UR4, 0x400 ;  /* 0x0000040000047882 */ /* 0x000fe20000000000 */
[----:B------:R-:W-:Y:S01]  /*0630*/  VIADD R3, R3, 0x1 ;  /* 0x0000000103037836 */ /* 0x000fe20000000000 */
[----:B------:R-:W-:Y:S01]  /*0640*/  UIADD3 UR4, UPT, UPT, UR4, 0x20, URZ ;  /* 0x0000002004047890 */ /* 0x000fe2000fffe0ff */
[----:B------:R-:W-:-:S04]  /*0650*/  ISETP.NE.U32.AND P0, PT, R9, 0x1, PT ;  /* 0x000000010900780c */ /* 0x000fc80003f05070 */
[----:B------:R-:W-:Y:S02]  /*0660*/  SEL R9, R10, RZ, !P0 ;  /* 0x000000ff0a097207 */ /* 0x000fe40004000000 */
[----:B------:R-:W-:-:S03]  /*0670*/  ISETP.NE.AND P0, PT, R3, R0, PT ;  /* 0x000000000300720c */ /* 0x000fc60003f05270 */
[----:B------:R-:W-:Y:S01]  /*0680*/  IMAD.IADD R9, R2, 0x1, R9 ;  /* 0x0000000102097824 */ /* 0x000fe200078e0209 */
[----:B0-----:R-:W-:-:S06]  /*0690*/  ULEA UR4, UR5, UR4, 0x18 ;  /* 0x0000000405047291 */ /* 0x001fcc000f8ec0ff */
[----:B------:R-:W-:-:S05]  /*06a0*/  LEA R9, R9, UR4, 0x2 ;  /* 0x0000000409097c11 */ /* 0x000fca000f8e10ff */
[----:B--2---:R0:W-:Y:S01]  /*06b0*/  STS.128 [R9], R4 ;  /* 0x0000000409007388 */ /* 0x0041e20000000c00 */
[----:B------:R0:W-:Y:S01]  /*06c0*/  SYNCS.ARRIVE.TRANS64.A1T0 RZ, [R8+URZ+0x10], RZ ;  /* 0x000010ff08ff79a7 */ /* 0x0001e200081000ff */
[----:B------:R-:W-:Y:S05]  /*06d0*/  @!P0 EXIT ;  /* 0x000000000000894d */ /* 0x000fea0003800000 */
[----:B------:R-:W-:Y:S05]  /*06e0*/  BRA `(.L_x_7) ;  /* 0xfffffffc00287947 */ /* 0x000fea000383ffff */
.L_x_2:
[----:B0-----:R-:W0:Y:S02]  /*06f0*/  LDC.64 R4, c[0x0][0x380] ;  /* 0x0000e000ff047b82 */ /* 0x001e240000000a00 */
[-C--:B0-----:R-:W-:Y:S02]  /*0700*/  IABS R0, R5.reuse ;  /* 0x0000000500007213 */ /* 0x081fe40000000000 */
[----:B------:R-:W-:Y:S02]  /*0710*/  IABS R8, R4 ;  /* 0x0000000400087213 */ /* 0x000fe40000000000 */
[----:B------:R-:W0:Y:S01]  /*0720*/  I2F.RP R2, R0 ;  /* 0x0000000000027306 */ /* 0x000e220000209400 */
[----:B------:R-:W-:-:S04]  /*0730*/  LOP3.LUT R4, R4, R5, RZ, 0x3c, !PT ;  /* 0x0000000504047212 */ /* 0x000fc800078e3cff */
[----:B------:R-:W-:-:S03]  /*0740*/  ISETP.GE.AND P0, PT, R4, RZ, PT ;  /* 0x000000ff0400720c */ /* 0x000fc60003f06270 */
[----:B0-----:R-:W0:Y:S02]  /*0750*/  MUFU.RCP R2, R2 ;  /* 0x0000000200027308 */ /* 0x001e240000001000 */
[----:B0-----:R-:W-:-:S06]  /*0760*/  VIADD R6, R2, 0xffffffe ;  /* 0x0ffffffe02067836 */ /* 0x001fcc0000000000 */
[----:B------:R0:W2:Y:S02]  /*0770*/  F2I.FTZ.U32.TRUNC.NTZ R7, R6 ;  /* 0x0000000600077305 */ /* 0x0000a4000021f000 */
[----:B0-----:R-:W-:Y:S02]  /*0780*/  IMAD.MOV.U32 R6, RZ, RZ, RZ ;  /* 0x000000ffff067224 */ /* 0x001fe400078e00ff */
[----:B--2---:R-:W-:-:S04]  /*0790*/  IMAD.MOV R9, RZ, RZ, -R7 ;  /* 0x000000ffff097224 */ /* 0x004fc800078e0a07 */
[----:B------:R-:W-:-:S04]  /*07a0*/  IMAD R9, R9, R0, RZ ;  /* 0x0000000009097224 */ /* 0x000fc800078e02ff */
[----:B------:R-:W-:-:S04]  /*07b0*/  IMAD.HI.U32 R9, R7, R9, R6 ;  /* 0x0000000907097227 */ /* 0x000fc800078e0006 */
[----:B------:R-:W-:-:S04]  /*07c0*/  IMAD.MOV.U32 R7, RZ, RZ, R8 ;  /* 0x000000ffff077224 */ /* 0x000fc800078e0008 */
[----:B------:R-:W-:-:S04]  /*07d0*/  IMAD.HI.U32 R9, R9, R7, RZ ;  /* 0x0000000709097227 */ /* 0x000fc800078e00ff */
[----:B------:R-:W-:-:S04]  /*07e0*/  IMAD.MOV R2, RZ, RZ, -R9 ;  /* 0x000000ffff027224 */ /* 0x000fc800078e0a09 */
[C---:B------:R-:W-:Y:S01]  /*07f0*/  IMAD R11, R0.reuse, R2, R7 ;  /* 0x00000002000b7224 */ /* 0x040fe200078e0207 */
[----:B------:R-:W-:Y:S01]  /*0800*/  MOV R2, 0x400 ;  /* 0x0000040000027802 */ /* 0x000fe20000000f00 */
[----:B------:R-:W0:Y:S03]  /*0810*/  S2R R7, SR_CgaCtaId ;  /* 0x0000000000077919 */ /* 0x000e260000008800 */
[----:B------:R-:W-:-:S13]  /*0820*/  ISETP.GT.U32.AND P2, PT, R0, R11, PT ;  /* 0x0000000b0000720c */ /* 0x000fda0003f44070 */
[----:B------:R-:W-:Y:S02]  /*0830*/  @!P2 IMAD.IADD R11, R11, 0x1, -R0 ;  /* 0x000000010b0ba824 */ /* 0x000fe400078e0a00 */
[----:B------:R-:W-:Y:S01]  /*0840*/  @!P2 VIADD R9, R9, 0x1 ;  /* 0x000000010909a836 */ /* 0x000fe20000000000 */
[----:B------:R-:W-:Y:S02]  /*0850*/  ISETP.NE.AND P2, PT, R5, RZ, PT ;  /* 0x000000ff0500720c */ /* 0x000fe40003f45270 */
[----:B------:R-:W-:Y:S02]  /*0860*/  ISETP.GE.U32.AND P1, PT, R11, R0, PT ;  /* 0x000000000b00720c */ /* 0x000fe40003f26070 */
[----:B0-----:R-:W-:-:S11]  /*0870*/  LEA R2, R7, R2, 0x18 ;  /* 0x0000000207027211 */ /* 0x001fd600078ec0ff */
[----:B------:R-:W-:Y:S01]  /*0880*/  @P1 VIADD R9, R9, 0x1 ;  /* 0x0000000109091836 */ /* 0x000fe20000000000 */
[----:B------:R0:W-:Y:S03]  /*0890*/  SYNCS.ARRIVE.TRANS64.A1T0 RZ, [R2+URZ], RZ ;  /* 0x000000ff02ff79a7 */ /* 0x0001e600081000ff */
[----:B------:R-:W-:-:S04]  /*08a0*/  IMAD.MOV.U32 R0, RZ, RZ, R9 ;  /* 0x000000ffff007224 */ /* 0x000fc800078e0009 */
[----:B------:R-:W-:Y:S01]  /*08b0*/  @!P0 IMAD.MOV R0, RZ, RZ, -R0 ;  /* 0x000000ffff008224 */ /* 0x000fe200078e0a00 */
[----:B------:R-:W-:Y:S01]  /*08c0*/  @!P2 LOP3.LUT R0, RZ, R5, RZ, 0x33, !PT ;  /* 0x00000005ff00a212 */ /* 0x000fe200078e33ff */
[----:B------:R0:W-:Y:S03]  /*08d0*/  SYNCS.ARRIVE.TRANS64.A1T0 RZ, [R2+URZ+0x8], RZ ;  /* 0x000008ff02ff79a7 */ /* 0x0001e600081000ff */
[----:B------:R-:W-:-:S13]  /*08e0*/  ISETP.GE.AND P0, PT, R0, 0x1, PT ;  /* 0x000000010000780c */ /* 0x000fda0003f06270 */
[----:B01----:R-:W-:Y:S05]  /*08f0*/  @!P0 EXIT ;  /* 0x000000000000894d */ /* 0x003fea0003800000 */
[----:B------:R-:W-:Y:S02]  /*0900*/  IMAD.SHL.U32 R3, R3, 0x4, RZ ;  /* 0x0000000403037824 */ /* 0x000fe400078e00ff */
[----:B------:R-:W-:-:S03]  /*0910*/  IMAD.MOV.U32 R8, RZ, RZ, RZ ;  /* 0x000000ffff087224 */ /* 0x000fc600078e00ff */
[----:B------:R-:W-:-:S07]  /*0920*/  LOP3.LUT R3, R3, 0x7c, RZ, 0xc0, !PT ;  /* 0x0000007c03037812 */ /* 0x000fce00078ec0ff */
.L_x_12:
[----:B0-----:R-:W-:-:S05]  /*0930*/  IMAD.SHL.U32 R4, R8, 0x8, RZ ;  /* 0x0000000808047824 */ /* 0x001fca00078e00ff */
[----:B------:R-:W-:-:S05]  /*0940*/  LOP3.LUT R9, R4, 0x8, RZ, 0xc0, !PT ;  /* 0x0000000804097812 */ /* 0x000fca00078ec0ff */
[----:B------:R-:W-:-:S04]  /*0950*/  IMAD.IADD R9, R2, 0x1, R9 ;  /* 0x0000000102097824 */ /* 0x000fc800078e0209 */
[----:B------:R-:W0:Y:S01]  /*0960*/  SYNCS.ARRIVE.TRANS64.A1T0 R6, [R9+URZ+0x10], RZ ;  /* 0x000010ff090679a7 */ /* 0x000e2200081000ff */
[----:B------:R-:W-:Y:S01]  /*0970*/  CS2R R4, SR_GLOBALTIMERLO ;  /* 0x0000000000047805 */ /* 0x000fe20000015200 */
[----:B0-----:R-:W0:Y:S02]  /*0980*/  SYNCS.PHASECHK.TRANS64.TRYWAIT P0, [R9+URZ+0x10], R7 ;  /* 0x00001007090075a7 */ /* 0x001e2400080011ff */
[----:B0-----:R-:W-:Y:S05]  /*0990*/  @P0 BRA `(.L_x_8) ;  /* 0x0000000000600947 */ /* 0x001fea0003800000 */
[----:B------:R-:W-:-:S07]  /*09a0*/  IMAD.MOV.U32 R12, RZ, RZ, RZ ;  /* 0x000000ffff0c7224 */ /* 0x000fce00078e00ff */
.L_x_11:
        /* <DEDUP_REMOVED lines=12> */
.L_x_10:
        /* <DEDUP_REMOVED lines=9> */
.L_x_9:
[----:B------:R-:W0:Y:S02]  /*0b00*/  SYNCS.PHASECHK.TRANS64.TRYWAIT P0, [R9+URZ+0x10], R7 ;  /* 0x00001007090075a7 */ /* 0x000e2400080011ff */
[----:B0-----:R-:W-:Y:S05]  /*0b10*/  @!P0 BRA `(.L_x_11) ;  /* 0xfffffffc00a48947 */ /* 0x001fea000383ffff */
.L_x_8:
[----:B------:R-:W0:Y:S01]  /*0b20*/  LDC R13, c[0x0][0x384] ;  /* 0x0000e100ff0d7b82 */ /* 0x000e220000000800 */
[----:B------:R-:W-:Y:S01]  /*0b30*/  LOP3.LUT R4, R8, 0x1, RZ, 0xc0, !PT ;  /* 0x0000000108047812 */ /* 0x000fe200078ec0ff */
[----:B------:R-:W-:Y:S02]  /*0b40*/  UMOV UR4, 0x400 ;  /* 0x0000040000047882 */ /* 0x000fe40000000000 */
[----:B------:R-:W-:Y:S01]  /*0b50*/  UIADD3 UR4, UPT, UPT, UR4, 0x20, URZ ;  /* 0x0000002004047890 */ /* 0x000fe2000fffe0ff */
[----:B------:R-:W-:-:S03]  /*0b60*/  ISETP.NE.U32.AND P0, PT, R4, 0x1, PT ;  /* 0x000000010400780c */ /* 0x000fc60003f05070 */
[----:B------:R-:W1:Y:S08]  /*0b70*/  S2UR UR5, SR_CgaCtaId ;  /* 0x00000000000579c3 */ /* 0x000e700000008800 */
[----:B------:R-:W2:Y:S01]  /*0b80*/  LDC.64 R10, c[0x0][0x390] ;  /* 0x0000e400ff0a7b82 */ /* 0x000ea20000000a00 */
[----:B0-----:R-:W-:Y:S01]  /*0b90*/  SEL R4, R13, RZ, !P0 ;  /* 0x000000ff0d047207 */ /* 0x001fe20004000000 */
[----:B------:R-:W-:-:S02]  /*0ba0*/  IMAD R13, R8, R13, R3 ;  /* 0x0000000d080d7224 */ /* 0x000fc400078e0203 */
[----:B------:R-:W-:Y:S02]  /*0bb0*/  VIADD R8, R8, 0x1 ;  /* 0x0000000108087836 */ /* 0x000fe40000000000 */
[----:B------:R-:W-:Y:S01]  /*0bc0*/  IMAD.IADD R4, R3, 0x1, R4 ;  /* 0x0000000103047824 */ /* 0x000fe200078e0204 */
[----:B-1----:R-:W-:Y:S02]  /*0bd0*/  ULEA UR4, UR5, UR4, 0x18 ;  /* 0x0000000405047291 */ /* 0x002fe4000f8ec0ff */
[----:B------:R-:W-:-:S04]  /*0be0*/  ISETP.NE.AND P0, PT, R8, R0, PT ;  /* 0x000000000800720c */ /* 0x000fc80003f05270 */
[----:B------:R-:W-:Y:S01]  /*0bf0*/  LEA R4, R4, UR4, 0x2 ;  /* 0x0000000404047c11 */ /* 0x000fe2000f8e10ff */
[----:B--2---:R-:W-:-:S05]  /*0c00*/  IMAD.WIDE.U32 R10, R13, 0x4, R10 ;  /* 0x000000040d0a7825 */ /* 0x004fca00078e000a */
[----:B------:R-:W0:Y:S04]  /*0c10*/  LDS.128 R4, [R4] ;  /* 0x0000000004047984 */ /* 0x000e280000000c00 */
[----:B0-----:R0:W-:Y:S01]  /*0c20*/  STG.E.128 desc[UR6][R10.64], R4 ;  /* 0x000000040a007986 */ /* 0x0011e2000c101d06 */
[----:B------:R0:W-:Y:S01]  /*0c30*/  SYNCS.ARRIVE.TRANS64.A1T0 RZ, [R9+URZ], RZ ;  /* 0x000000ff09ff79a7 */ /* 0x0001e200081000ff */
[----:B------:R-:W-:Y:S05]  /*0c40*/  @P0 BRA `(.L_x_12) ;  /* 0xfffffffc00380947 */ /* 0x000fea000383ffff */
[----:B------:R-:W-:Y:S05]  /*0c50*/  EXIT ;  /* 0x000000000000794d */ /* 0x000fea0003800000 */
.L_x_13:
[----:B------:R-:W-:-:S00]  /*0c60*/  BRA `(.L_x_13) ;  /* 0xfffffffc00fc7947 */ /* 0x000fc0000383ffff */
[----:B------:R-:W-:-:S00]  /*0c70*/  NOP ;  /* 0x0000000000007918 */ /* 0x000fc00000000000 */
        /* <DEDUP_REMOVED lines=8> */
.L_x_14:


//--------------------- .nv.shared._Z24producer_consumer_kerneliiPfS_ --------------------------
	.section	.nv.shared._Z24producer_consumer_kerneliiPfS_,"aw",@nobits
	.sectionflags	@""
	.align	16
.nv.shared._Z24producer_consumer_kerneliiPfS_:
	.zero		1056


//--------------------- .nv.shared.reserved.0     --------------------------
	.section	.nv.shared.reserved.0,"aw",@nobits
	.weak		__nv_reservedSMEM_offset_0_alias
	.size		__nv_reservedSMEM_offset_0_alias, 0, 64
	.other		__nv_reservedSMEM_offset_0_alias,@"STO_CUDA_RESERVED_SHARED STV_DEFAULT"
__nv_reservedSMEM_offset_0_alias:
	.zero		0
	.zero		64


//--------------------- .nv.constant0._Z24producer_consumer_kerneliiPfS_ --------------------------
	.section	.nv.constant0._Z24producer_consumer_kerneliiPfS_,"a",@progbits
	.sectionflags	@""
	.align	4
.nv.constant0._Z24producer_consumer_kerneliiPfS_:
	.zero		920


//--------------------- SYMBOLS --------------------------

	.type		.nv.reservedSmem.offset0,@object
	.size		.nv.reservedSmem.offset0,0x4
	.type		.nv.reservedSmem.cap,@object
	.size		.nv.reservedSmem.cap,0x4
